//
// Generated by NVIDIA NVVM Compiler
//
// Compiler Build ID: CL-36424714
// Cuda compilation tools, release 13.0, V13.0.88
// Based on NVVM 20.0.0
//

.version 9.0
.target sm_100
.address_size 64

	// .globl	_Z9gpu_saxpyfPfS_

.visible .entry _Z9gpu_saxpyfPfS_(
	.param .f32 _Z9gpu_saxpyfPfS__param_0,
	.param .u64 .ptr .align 1 _Z9gpu_saxpyfPfS__param_1,
	.param .u64 .ptr .align 1 _Z9gpu_saxpyfPfS__param_2
)
{
	.reg .pred 	%p<2>;
	.reg .b32 	%r<5>;
	.reg .b32 	%f<5>;
	.reg .b64 	%rd<8>;

	ld.param.f32 	%f1, [_Z9gpu_saxpyfPfS__param_0];
	ld.param.u64 	%rd1, [_Z9gpu_saxpyfPfS__param_1];
	ld.param.u64 	%rd2, [_Z9gpu_saxpyfPfS__param_2];
	mov.u32 	%r2, %ctaid.x;
	mov.u32 	%r3, %ntid.x;
	mov.u32 	%r4, %tid.x;
	mad.lo.s32 	%r1, %r2, %r3, %r4;
	setp.gt.s32 	%p1, %r1, 9999;
	@%p1 bra 	$L__BB0_2;
	cvta.to.global.u64 	%rd3, %rd1;
	cvta.to.global.u64 	%rd4, %rd2;
	mul.wide.s32 	%rd5, %r1, 4;
	add.s64 	%rd6, %rd3, %rd5;
	ld.global.f32 	%f2, [%rd6];
	add.s64 	%rd7, %rd4, %rd5;
	ld.global.f32 	%f3, [%rd7];
	fma.rn.f32 	%f4, %f1, %f2, %f3;
	st.global.f32 	[%rd7], %f4;
$L__BB0_2:
	ret;

}


// ===== COMPILED SASS (sm_100) =====

	.target	sm_100

	.elftype	@"ET_EXEC"


//--------------------- .note.nv.tkinfo           --------------------------
	.section	.note.nv.tkinfo,"",@"SHT_NOTE"
	.sectionflags	@"SHF_NOTE_NV_TKINFO"
	.tkinfo
        /*0018*/ 	.word	0x00000002
        /*0030*/ 	.string	""
        /*0030*/ 	.string	"ptxas"
        /*0030*/ 	.string	"Cuda compilation tools, release 13.0, V13.0.88"
        /*0030*/ 	.string	"Build cuda_13.0.r13.0/compiler.36424714_0"
        /*0030*/ 	.string	"-arch sm_100 -m 64 "



//--------------------- .note.nv.cuinfo           --------------------------
	.section	.note.nv.cuinfo,"",@"SHT_NOTE"
	.sectionflags	@"SHF_NOTE_NV_CUINFO"
        /*0018*/ 	.short	0x0002
        /*001a*/ 	.short	0x0064
        /*001c*/ 	.short	0x0082
	.zero		2


//--------------------- .nv.info                  --------------------------
	.section	.nv.info,"",@"SHT_CUDA_INFO"
	.align	4


	//----- nvinfo : EIATTR_REGCOUNT
	.align		4
        /*0000*/ 	.byte	0x04, 0x2f
        /*0002*/ 	.short	(.L_1 - .L_0)
	.align		4
.L_0:
        /*0004*/ 	.word	index@(_Z9gpu_saxpyfPfS_)
        /*0008*/ 	.word	0x0000000a


	//----- nvinfo : EIATTR_FRAME_SIZE
	.align		4
.L_1:
        /*000c*/ 	.byte	0x04, 0x11
        /*000e*/ 	.short	(.L_3 - .L_2)
	.align		4
.L_2:
        /*0010*/ 	.word	index@(_Z9gpu_saxpyfPfS_)
        /*0014*/ 	.word	0x00000000


	//----- nvinfo : EIATTR_MIN_STACK_SIZE
	.align		4
.L_3:
        /*0018*/ 	.byte	0x04, 0x12
        /*001a*/ 	.short	(.L_5 - .L_4)
	.align		4
.L_4:
        /*001c*/ 	.word	index@(_Z9gpu_saxpyfPfS_)
        /*0020*/ 	.word	0x00000000
.L_5:


//--------------------- .nv.compat                --------------------------
	.section	.nv.compat,"",@"SHT_CUDA_COMPAT_INFO"
	.align	4
        /*0000*/ 	.byte	0x02, 0x09, 0x00, 0x00, 0x02, 0x02, 0x01, 0x00, 0x02, 0x05, 0x05, 0x00, 0x03, 0x07, 0x01, 0x01
        /*0010*/ 	.byte	0x02, 0x03, 0x00, 0x00, 0x02, 0x06, 0x01, 0x00, 0x04, 0x0b, 0x08, 0x00, 0x09, 0x00, 0x00, 0x00
        /*0020*/ 	.byte	0x00, 0x00, 0x00, 0x00


//--------------------- .nv.info._Z9gpu_saxpyfPfS_ --------------------------
	.section	.nv.info._Z9gpu_saxpyfPfS_,"",@"SHT_CUDA_INFO"
	.sectionflags	@""
	.align	4


	//----- nvinfo : EIATTR_CUDA_API_VERSION
	.align		4
        /*0000*/ 	.byte	0x04, 0x37
        /*0002*/ 	.short	(.L_7 - .L_6)
.L_6:
        /*0004*/ 	.word	0x00000082


	//----- nvinfo : EIATTR_KPARAM_INFO
	.align		4
.L_7:
        /*0008*/ 	.byte	0x04, 0x17
        /*000a*/ 	.short	(.L_9 - .L_8)
.L_8:
        /*000c*/ 	.word	0x00000000
        /*0010*/ 	.short	0x0002
        /*0012*/ 	.short	0x0010
        /*0014*/ 	.byte	0x00, 0xf5, 0x21, 0x00


	//----- nvinfo : EIATTR_KPARAM_INFO
	.align		4
.L_9:
        /*0018*/ 	.byte	0x04, 0x17
        /*001a*/ 	.short	(.L_11 - .L_10)
.L_10:
        /*001c*/ 	.word	0x00000000
        /*0020*/ 	.short	0x0001
        /*0022*/ 	.short	0x0008
        /*0024*/ 	.byte	0x00, 0xf5, 0x21, 0x00


	//----- nvinfo : EIATTR_KPARAM_INFO
	.align		4
.L_11:
        /*0028*/ 	.byte	0x04, 0x17
        /*002a*/ 	.short	(.L_13 - .L_12)
.L_12:
        /*002c*/ 	.word	0x00000000
        /*0030*/ 	.short	0x0000
        /*0032*/ 	.short	0x0000
        /*0034*/ 	.byte	0x00, 0xf0, 0x11, 0x00


	//----- nvinfo : EIATTR_SPARSE_MMA_MASK
	.align		4
.L_13:
        /*0038*/ 	.byte	0x03, 0x50
        /*003a*/ 	.short	0x0000


	//----- nvinfo : EIATTR_MAXREG_COUNT
	.align		4
        /*003c*/ 	.byte	0x03, 0x1b
        /*003e*/ 	.short	0x00ff


	//----- nvinfo : EIATTR_MERCURY_ISA_VERSION
	.align		4
        /*0040*/ 	.byte	0x03, 0x5f
        /*0042*/ 	.short	0x0101


	//----- nvinfo : EIATTR_VRC_CTA_INIT_COUNT
	.align		4
        /*0044*/ 	.byte	0x02, 0x4a
	.zero		1
	.zero		1


	//----- nvinfo : EIATTR_EXIT_INSTR_OFFSETS
	.align		4
        /*0048*/ 	.byte	0x04, 0x1c
        /*004a*/ 	.short	(.L_15 - .L_14)


	//   ....[0]....
.L_14:
        /*004c*/ 	.word	0x00000060


	//   ....[1]....
        /*0050*/ 	.word	0x00000110


	//----- nvinfo : EIATTR_CBANK_PARAM_SIZE
	.align		4
.L_15:
        /*0054*/ 	.byte	0x03, 0x19
        /*0056*/ 	.short	0x0018


	//----- nvinfo : EIATTR_PARAM_CBANK
	.align		4
        /*0058*/ 	.byte	0x04, 0x0a
        /*005a*/ 	.short	(.L_17 - .L_16)
	.align		4
.L_16:
        /*005c*/ 	.word	index@(.nv.constant0._Z9gpu_saxpyfPfS_)
        /*0060*/ 	.short	0x0380
        /*0062*/ 	.short	0x0018


	//----- nvinfo : EIATTR_SW_WAR
	.align		4
.L_17:
        /*0064*/ 	.byte	0x04, 0x36
        /*0066*/ 	.short	(.L_19 - .L_18)
.L_18:
        /*0068*/ 	.word	0x00000008
.L_19:


//--------------------- .nv.callgraph             --------------------------
	.section	.nv.callgraph,"",@"SHT_CUDA_CALLGRAPH"
	.align	4
	.sectionentsize	8
	.align		4
        /*0000*/ 	.word	0x00000000
	.align		4
        /*0004*/ 	.word	0xffffffff
	.align		4
        /*0008*/ 	.word	0x00000000
	.align		4
        /*000c*/ 	.word	0xfffffffe
	.align		4
        /*0010*/ 	.word	0x00000000
	.align		4
        /*0014*/ 	.word	0xfffffffd
	.align		4
        /*0018*/ 	.word	0x00000000
	.align		4
        /*001c*/ 	.word	0xfffffffc


//--------------------- .text._Z9gpu_saxpyfPfS_   --------------------------
	.section	.text._Z9gpu_saxpyfPfS_,"ax",@progbits
	.align	128
        .global         _Z9gpu_saxpyfPfS_
        .type           _Z9gpu_saxpyfPfS_,@function
        .size           _Z9gpu_saxpyfPfS_,(.L_x_1 - _Z9gpu_saxpyfPfS_)
        .other          _Z9gpu_saxpyfPfS_,@"STO_CUDA_ENTRY STV_DEFAULT"
_Z9gpu_saxpyfPfS_:
.text._Z9gpu_saxpyfPfS_:
[----:B------:R-:W-:Y:S01]  /*0000*/  LDC R1, c[0x0][0x37c] ;  /* 0x0000df00ff017b82 */ /* 0x000fe20000000800 */
[----:B------:R-:W0:Y:S07]  /*0010*/  S2R R0, SR_TID.X ;  /* 0x0000000000007919 */ /* 0x000e2e0000002100 */
[----:B------:R-:W0:Y:S08]  /*0020*/  S2UR UR4, SR_CTAID.X ;  /* 0x00000000000479c3 */ /* 0x000e300000002500 */
[----:B------:R-:W0:Y:S02]  /*0030*/  LDC R7, c[0x0][0x360] ;  /* 0x0000d800ff077b82 */ /* 0x000e240000000800 */
[----:B0-----:R-:W-:-:S05]  /*0040*/  IMAD R7, R7, UR4, R0 ;  /* 0x0000000407077c24 */ /* 0x001fca000f8e0200 */
[----:B------:R-:W-:-:S13]  /*0050*/  ISETP.GT.AND P0, PT, R7, 0x270f, PT ;  /* 0x0000270f0700780c */ /* 0x000fda0003f04270 */
[----:B------:R-:W-:Y:S05]  /*0060*/  @P0 EXIT ;  /* 0x000000000000094d */ /* 0x000fea0003800000 */
[----:B------:R-:W0:Y:S01]  /*0070*/  LDC.64 R2, c[0x0][0x388] ;  /* 0x0000e200ff027b82 */ /* 0x000e220000000a00 */
[----:B------:R-:W1:Y:S01]  /*0080*/  LDCU.64 UR4, c[0x0][0x358] ;  /* 0x00006b00ff0477ac */ /* 0x000e620008000a00 */
[----:B------:R-:W2:Y:S06]  /*0090*/  LDCU UR6, c[0x0][0x380] ;  /* 0x00007000ff0677ac */ /* 0x000eac0008000800 */
[----:B------:R-:W3:Y:S01]  /*00a0*/  LDC.64 R4, c[0x0][0x390] ;  /* 0x0000e400ff047b82 */ /* 0x000ee20000000a00 */
[----:B0-----:R-:W-:-:S06]  /*00b0*/  IMAD.WIDE R2, R7, 0x4, R2 ;  /* 0x0000000407027825 */ /* 0x001fcc00078e0202 */
[----:B-1----:R-:W2:Y:S01]  /*00c0*/  LDG.E R2, desc[UR4][R2.64] ;  /* 0x0000000402027981 */ /* 0x002ea2000c1e1900 */
[----:B---3--:R-:W-:-:S05]  /*00d0*/  IMAD.WIDE R4, R7, 0x4, R4 ;  /* 0x0000000407047825 */ /* 0x008fca00078e0204 */
[----:B------:R-:W2:Y:S02]  /*00e0*/  LDG.E R7, desc[UR4][R4.64] ;  /* 0x0000000404077981 */ /* 0x000ea4000c1e1900 */
[----:B--2---:R-:W-:-:S05]  /*00f0*/  FFMA R7, R2, UR6, R7 ;  /* 0x0000000602077c23 */ /* 0x004fca0008000007 */
[----:B------:R-:W-:Y:S01]  /*0100*/  STG.E desc[UR4][R4.64], R7 ;  /* 0x0000000704007986 */ /* 0x000fe2000c101904 */
[----:B------:R-:W-:Y:S05]  /*0110*/  EXIT ;  /* 0x000000000000794d */ /* 0x000fea0003800000 */
.L_x_0:
[----:B------:R-:W-:-:S00]  /*0120*/  BRA `(.L_x_0) ;  /* 0xfffffffc00fc7947 */ /* 0x000fc0000383ffff */
[----:B------:R-:W-:-:S00]  /*0130*/  NOP ;  /* 0x0000000000007918 */ /* 0x000fc00000000000 */
        /* <DEDUP_REMOVED lines=12> */
.L_x_1:


//--------------------- .nv.shared.reserved.0     --------------------------
	.section	.nv.shared.reserved.0,"aw",@nobits
	.weak		__nv_reservedSMEM_offset_0_alias
	.size		__nv_reservedSMEM_offset_0_alias, 0, 64
	.other		__nv_reservedSMEM_offset_0_alias,@"STO_CUDA_RESERVED_SHARED STV_DEFAULT"
__nv_reservedSMEM_offset_0_alias:
	.zero		0
	.zero		64


//--------------------- .nv.constant0._Z9gpu_saxpyfPfS_ --------------------------
	.section	.nv.constant0._Z9gpu_saxpyfPfS_,"a",@progbits
	.sectionflags	@""
	.align	4
.nv.constant0._Z9gpu_saxpyfPfS_:
	.zero		920


//--------------------- SYMBOLS --------------------------

	.type		.nv.reservedSmem.offset0,@object
	.size		.nv.reservedSmem.offset0,0x4
